//
// Generated by NVIDIA NVVM Compiler
//
// Compiler Build ID: CL-36424714
// Cuda compilation tools, release 13.0, V13.0.88
// Based on NVVM 20.0.0
//

.version 9.0
.target sm_100
.address_size 64

	// .globl	_Z10matrix_addPA10_fS0_S0_

.visible .entry _Z10matrix_addPA10_fS0_S0_(
	.param .u64 .ptr .align 1 _Z10matrix_addPA10_fS0_S0__param_0,
	.param .u64 .ptr .align 1 _Z10matrix_addPA10_fS0_S0__param_1,
	.param .u64 .ptr .align 1 _Z10matrix_addPA10_fS0_S0__param_2
)
{
	.reg .pred 	%p<4>;
	.reg .b32 	%r<10>;
	.reg .b32 	%f<4>;
	.reg .b64 	%rd<15>;

	ld.param.u64 	%rd1, [_Z10matrix_addPA10_fS0_S0__param_0];
	ld.param.u64 	%rd2, [_Z10matrix_addPA10_fS0_S0__param_1];
	ld.param.u64 	%rd3, [_Z10matrix_addPA10_fS0_S0__param_2];
	mov.u32 	%r3, %ctaid.x;
	mov.u32 	%r4, %ntid.x;
	mov.u32 	%r5, %tid.x;
	mad.lo.s32 	%r1, %r3, %r4, %r5;
	mov.u32 	%r6, %ctaid.y;
	mov.u32 	%r7, %ntid.y;
	mov.u32 	%r8, %tid.y;
	mad.lo.s32 	%r9, %r6, %r7, %r8;
	setp.gt.s32 	%p1, %r1, 9;
	setp.gt.u32 	%p2, %r9, 9;
	or.pred  	%p3, %p1, %p2;
	@%p3 bra 	$L__BB0_2;
	cvta.to.global.u64 	%rd4, %rd1;
	cvta.to.global.u64 	%rd5, %rd2;
	cvta.to.global.u64 	%rd6, %rd3;
	mul.wide.s32 	%rd7, %r1, 40;
	add.s64 	%rd8, %rd4, %rd7;
	mul.wide.u32 	%rd9, %r9, 4;
	add.s64 	%rd10, %rd8, %rd9;
	ld.global.f32 	%f1, [%rd10];
	add.s64 	%rd11, %rd5, %rd7;
	add.s64 	%rd12, %rd11, %rd9;
	ld.global.f32 	%f2, [%rd12];
	add.f32 	%f3, %f1, %f2;
	add.s64 	%rd13, %rd6, %rd7;
	add.s64 	%rd14, %rd13, %rd9;
	st.global.f32 	[%rd14], %f3;
$L__BB0_2:
	ret;

}


// ===== COMPILED SASS (sm_100) =====

	.target	sm_100

	.elftype	@"ET_EXEC"


//--------------------- .note.nv.tkinfo           --------------------------
	.section	.note.nv.tkinfo,"",@"SHT_NOTE"
	.sectionflags	@"SHF_NOTE_NV_TKINFO"
	.tkinfo
        /*0018*/ 	.word	0x00000002
        /*0030*/ 	.string	""
        /*0030*/ 	.string	"ptxas"
        /*0030*/ 	.string	"Cuda compilation tools, release 13.0, V13.0.88"
        /*0030*/ 	.string	"Build cuda_13.0.r13.0/compiler.36424714_0"
        /*0030*/ 	.string	"-arch sm_100 -m 64 "



//--------------------- .note.nv.cuinfo           --------------------------
	.section	.note.nv.cuinfo,"",@"SHT_NOTE"
	.sectionflags	@"SHF_NOTE_NV_CUINFO"
        /*0018*/ 	.short	0x0002
        /*001a*/ 	.short	0x0064
        /*001c*/ 	.short	0x0082
	.zero		2


//--------------------- .nv.info                  --------------------------
	.section	.nv.info,"",@"SHT_CUDA_INFO"
	.align	4


	//----- nvinfo : EIATTR_REGCOUNT
	.align		4
        /*0000*/ 	.byte	0x04, 0x2f
        /*0002*/ 	.short	(.L_1 - .L_0)
	.align		4
.L_0:
        /*0004*/ 	.word	index@(_Z10matrix_addPA10_fS0_S0_)
        /*0008*/ 	.word	0x0000000e


	//----- nvinfo : EIATTR_FRAME_SIZE
	.align		4
.L_1:
        /*000c*/ 	.byte	0x04, 0x11
        /*000e*/ 	.short	(.L_3 - .L_2)
	.align		4
.L_2:
        /*0010*/ 	.word	index@(_Z10matrix_addPA10_fS0_S0_)
        /*0014*/ 	.word	0x00000000


	//----- nvinfo : EIATTR_MIN_STACK_SIZE
	.align		4
.L_3:
        /*0018*/ 	.byte	0x04, 0x12
        /*001a*/ 	.short	(.L_5 - .L_4)
	.align		4
.L_4:
        /*001c*/ 	.word	index@(_Z10matrix_addPA10_fS0_S0_)
        /*0020*/ 	.word	0x00000000
.L_5:


//--------------------- .nv.compat                --------------------------
	.section	.nv.compat,"",@"SHT_CUDA_COMPAT_INFO"
	.align	4
        /*0000*/ 	.byte	0x02, 0x09, 0x00, 0x00, 0x02, 0x02, 0x01, 0x00, 0x02, 0x05, 0x05, 0x00, 0x03, 0x07, 0x01, 0x01
        /*0010*/ 	.byte	0x02, 0x03, 0x00, 0x00, 0x02, 0x06, 0x01, 0x00, 0x04, 0x0b, 0x08, 0x00, 0x09, 0x00, 0x00, 0x00
        /*0020*/ 	.byte	0x00, 0x00, 0x00, 0x00


//--------------------- .nv.info._Z10matrix_addPA10_fS0_S0_ --------------------------
	.section	.nv.info._Z10matrix_addPA10_fS0_S0_,"",@"SHT_CUDA_INFO"
	.sectionflags	@""
	.align	4


	//----- nvinfo : EIATTR_CUDA_API_VERSION
	.align		4
        /*0000*/ 	.byte	0x04, 0x37
        /*0002*/ 	.short	(.L_7 - .L_6)
.L_6:
        /*0004*/ 	.word	0x00000082


	//----- nvinfo : EIATTR_KPARAM_INFO
	.align		4
.L_7:
        /*0008*/ 	.byte	0x04, 0x17
        /*000a*/ 	.short	(.L_9 - .L_8)
.L_8:
        /*000c*/ 	.word	0x00000000
        /*0010*/ 	.short	0x0002
        /*0012*/ 	.short	0x0010
        /*0014*/ 	.byte	0x00, 0xf5, 0x21, 0x00


	//----- nvinfo : EIATTR_KPARAM_INFO
	.align		4
.L_9:
        /*0018*/ 	.byte	0x04, 0x17
        /*001a*/ 	.short	(.L_11 - .L_10)
.L_10:
        /*001c*/ 	.word	0x00000000
        /*0020*/ 	.short	0x0001
        /*0022*/ 	.short	0x0008
        /*0024*/ 	.byte	0x00, 0xf5, 0x21, 0x00


	//----- nvinfo : EIATTR_KPARAM_INFO
	.align		4
.L_11:
        /*0028*/ 	.byte	0x04, 0x17
        /*002a*/ 	.short	(.L_13 - .L_12)
.L_12:
        /*002c*/ 	.word	0x00000000
        /*0030*/ 	.short	0x0000
        /*0032*/ 	.short	0x0000
        /*0034*/ 	.byte	0x00, 0xf5, 0x21, 0x00


	//----- nvinfo : EIATTR_SPARSE_MMA_MASK
	.align		4
.L_13:
        /*0038*/ 	.byte	0x03, 0x50
        /*003a*/ 	.short	0x0000


	//----- nvinfo : EIATTR_MAXREG_COUNT
	.align		4
        /*003c*/ 	.byte	0x03, 0x1b
        /*003e*/ 	.short	0x00ff


	//----- nvinfo : EIATTR_MERCURY_ISA_VERSION
	.align		4
        /*0040*/ 	.byte	0x03, 0x5f
        /*0042*/ 	.short	0x0101


	//----- nvinfo : EIATTR_VRC_CTA_INIT_COUNT
	.align		4
        /*0044*/ 	.byte	0x02, 0x4a
	.zero		1
	.zero		1


	//----- nvinfo : EIATTR_EXIT_INSTR_OFFSETS
	.align		4
        /*0048*/ 	.byte	0x04, 0x1c
        /*004a*/ 	.short	(.L_15 - .L_14)


	//   ....[0]....
.L_14:
        /*004c*/ 	.word	0x000000b0


	//   ....[1]....
        /*0050*/ 	.word	0x000001a0


	//----- nvinfo : EIATTR_CBANK_PARAM_SIZE
	.align		4
.L_15:
        /*0054*/ 	.byte	0x03, 0x19
        /*0056*/ 	.short	0x0018


	//----- nvinfo : EIATTR_PARAM_CBANK
	.align		4
        /*0058*/ 	.byte	0x04, 0x0a
        /*005a*/ 	.short	(.L_17 - .L_16)
	.align		4
.L_16:
        /*005c*/ 	.word	index@(.nv.constant0._Z10matrix_addPA10_fS0_S0_)
        /*0060*/ 	.short	0x0380
        /*0062*/ 	.short	0x0018


	//----- nvinfo : EIATTR_SW_WAR
	.align		4
.L_17:
        /*0064*/ 	.byte	0x04, 0x36
        /*0066*/ 	.short	(.L_19 - .L_18)
.L_18:
        /*0068*/ 	.word	0x00000008
.L_19:


//--------------------- .nv.callgraph             --------------------------
	.section	.nv.callgraph,"",@"SHT_CUDA_CALLGRAPH"
	.align	4
	.sectionentsize	8
	.align		4
        /*0000*/ 	.word	0x00000000
	.align		4
        /*0004*/ 	.word	0xffffffff
	.align		4
        /*0008*/ 	.word	0x00000000
	.align		4
        /*000c*/ 	.word	0xfffffffe
	.align		4
        /*0010*/ 	.word	0x00000000
	.align		4
        /*0014*/ 	.word	0xfffffffd
	.align		4
        /*0018*/ 	.word	0x00000000
	.align		4
        /*001c*/ 	.word	0xfffffffc


//--------------------- .text._Z10matrix_addPA10_fS0_S0_ --------------------------
	.section	.text._Z10matrix_addPA10_fS0_S0_,"ax",@progbits
	.align	128
        .global         _Z10matrix_addPA10_fS0_S0_
        .type           _Z10matrix_addPA10_fS0_S0_,@function
        .size           _Z10matrix_addPA10_fS0_S0_,(.L_x_1 - _Z10matrix_addPA10_fS0_S0_)
        .other          _Z10matrix_addPA10_fS0_S0_,@"STO_CUDA_ENTRY STV_DEFAULT"
_Z10matrix_addPA10_fS0_S0_:
.text._Z10matrix_addPA10_fS0_S0_:
[----:B------:R-:W-:Y:S01]  /*0000*/  LDC R1, c[0x0][0x37c] ;  /* 0x0000df00ff017b82 */ /* 0x000fe20000000800 */
[----:B------:R-:W0:Y:S07]  /*0010*/  S2R R2, SR_TID.Y ;  /* 0x0000000000027919 */ /* 0x000e2e0000002200 */
[----:B------:R-:W1:Y:S01]  /*0020*/  LDC R9, c[0x0][0x360] ;  /* 0x0000d800ff097b82 */ /* 0x000e620000000800 */
[----:B------:R-:W1:Y:S07]  /*0030*/  S2R R0, SR_TID.X ;  /* 0x0000000000007919 */ /* 0x000e6e0000002100 */
[----:B------:R-:W0:Y:S08]  /*0040*/  S2UR UR5, SR_CTAID.Y ;  /* 0x00000000000579c3 */ /* 0x000e300000002600 */
[----:B------:R-:W0:Y:S08]  /*0050*/  LDC R11, c[0x0][0x364] ;  /* 0x0000d900ff0b7b82 */ /* 0x000e300000000800 */
[----:B------:R-:W1:Y:S01]  /*0060*/  S2UR UR4, SR_CTAID.X ;  /* 0x00000000000479c3 */ /* 0x000e620000002500 */
[----:B0-----:R-:W-:-:S05]  /*0070*/  IMAD R11, R11, UR5, R2 ;  /* 0x000000050b0b7c24 */ /* 0x001fca000f8e0202 */
[----:B------:R-:W-:Y:S01]  /*0080*/  ISETP.GT.U32.AND P0, PT, R11, 0x9, PT ;  /* 0x000000090b00780c */ /* 0x000fe20003f04070 */
[----:B-1----:R-:W-:-:S05]  /*0090*/  IMAD R9, R9, UR4, R0 ;  /* 0x0000000409097c24 */ /* 0x002fca000f8e0200 */
[----:B------:R-:W-:-:S13]  /*00a0*/  ISETP.GT.OR P0, PT, R9, 0x9, P0 ;  /* 0x000000090900780c */ /* 0x000fda0000704670 */
[----:B------:R-:W-:Y:S05]  /*00b0*/  @P0 EXIT ;  /* 0x000000000000094d */ /* 0x000fea0003800000 */
[----:B------:R-:W0:Y:S01]  /*00c0*/  LDC.64 R2, c[0x0][0x380] ;  /* 0x0000e000ff027b82 */ /* 0x000e220000000a00 */
[----:B------:R-:W1:Y:S07]  /*00d0*/  LDCU.64 UR4, c[0x0][0x358] ;  /* 0x00006b00ff0477ac */ /* 0x000e6e0008000a00 */
[----:B------:R-:W2:Y:S08]  /*00e0*/  LDC.64 R4, c[0x0][0x388] ;  /* 0x0000e200ff047b82 */ /* 0x000eb00000000a00 */
[----:B------:R-:W3:Y:S01]  /*00f0*/  LDC.64 R6, c[0x0][0x390] ;  /* 0x0000e400ff067b82 */ /* 0x000ee20000000a00 */
[----:B0-----:R-:W-:-:S04]  /*0100*/  IMAD.WIDE R2, R9, 0x28, R2 ;  /* 0x0000002809027825 */ /* 0x001fc800078e0202 */
[----:B------:R-:W-:-:S04]  /*0110*/  IMAD.WIDE.U32 R2, R11, 0x4, R2 ;  /* 0x000000040b027825 */ /* 0x000fc800078e0002 */
[----:B--2---:R-:W-:Y:S02]  /*0120*/  IMAD.WIDE R4, R9, 0x28, R4 ;  /* 0x0000002809047825 */ /* 0x004fe400078e0204 */
[----:B-1----:R-:W2:Y:S02]  /*0130*/  LDG.E R2, desc[UR4][R2.64] ;  /* 0x0000000402027981 */ /* 0x002ea4000c1e1900 */
[----:B------:R-:W-:-:S06]  /*0140*/  IMAD.WIDE.U32 R4, R11, 0x4, R4 ;  /* 0x000000040b047825 */ /* 0x000fcc00078e0004 */
[----:B------:R-:W2:Y:S01]  /*0150*/  LDG.E R5, desc[UR4][R4.64] ;  /* 0x0000000404057981 */ /* 0x000ea2000c1e1900 */
[----:B---3--:R-:W-:-:S04]  /*0160*/  IMAD.WIDE R6, R9, 0x28, R6 ;  /* 0x0000002809067825 */ /* 0x008fc800078e0206 */
[----:B------:R-:W-:-:S04]  /*0170*/  IMAD.WIDE.U32 R6, R11, 0x4, R6 ;  /* 0x000000040b067825 */ /* 0x000fc800078e0006 */
[----:B--2---:R-:W-:-:S05]  /*0180*/  FADD R9, R2, R5 ;  /* 0x0000000502097221 */ /* 0x004fca0000000000 */
[----:B------:R-:W-:Y:S01]  /*0190*/  STG.E desc[UR4][R6.64], R9 ;  /* 0x0000000906007986 */ /* 0x000fe2000c101904 */
[----:B------:R-:W-:Y:S05]  /*01a0*/  EXIT ;  /* 0x000000000000794d */ /* 0x000fea0003800000 */
.L_x_0:
[----:B------:R-:W-:-:S00]  /*01b0*/  BRA `(.L_x_0) ;  /* 0xfffffffc00fc7947 */ /* 0x000fc0000383ffff */
[----:B------:R-:W-:-:S00]  /*01c0*/  NOP ;  /* 0x0000000000007918 */ /* 0x000fc00000000000 */
        /* <DEDUP_REMOVED lines=11> */
.L_x_1:


//--------------------- .nv.shared.reserved.0     --------------------------
	.section	.nv.shared.reserved.0,"aw",@nobits
	.weak		__nv_reservedSMEM_offset_0_alias
	.size		__nv_reservedSMEM_offset_0_alias, 0, 64
	.other		__nv_reservedSMEM_offset_0_alias,@"STO_CUDA_RESERVED_SHARED STV_DEFAULT"
__nv_reservedSMEM_offset_0_alias:
	.zero		0
	.zero		64


//--------------------- .nv.constant0._Z10matrix_addPA10_fS0_S0_ --------------------------
	.section	.nv.constant0._Z10matrix_addPA10_fS0_S0_,"a",@progbits
	.sectionflags	@""
	.align	4
.nv.constant0._Z10matrix_addPA10_fS0_S0_:
	.zero		920


//--------------------- SYMBOLS --------------------------

	.type		.nv.reservedSmem.offset0,@object
	.size		.nv.reservedSmem.offset0,0x4
